//
// Generated by NVIDIA NVVM Compiler
//
// Compiler Build ID: CL-36424714
// Cuda compilation tools, release 13.0, V13.0.88
// Based on NVVM 20.0.0
//

.version 9.0
.target sm_100
.address_size 64

	// .globl	_Z3sumPdS_S_i

.visible .entry _Z3sumPdS_S_i(
	.param .u64 .ptr .align 1 _Z3sumPdS_S_i_param_0,
	.param .u64 .ptr .align 1 _Z3sumPdS_S_i_param_1,
	.param .u64 .ptr .align 1 _Z3sumPdS_S_i_param_2,
	.param .u32 _Z3sumPdS_S_i_param_3
)
{
	.reg .b32 	%r<5>;
	.reg .b64 	%rd<11>;
	.reg .b64 	%fd<4>;

	ld.param.u64 	%rd1, [_Z3sumPdS_S_i_param_0];
	ld.param.u64 	%rd2, [_Z3sumPdS_S_i_param_1];
	ld.param.u64 	%rd3, [_Z3sumPdS_S_i_param_2];
	cvta.to.global.u64 	%rd4, %rd3;
	cvta.to.global.u64 	%rd5, %rd2;
	cvta.to.global.u64 	%rd6, %rd1;
	mov.u32 	%r1, %nctaid.x;
	mov.u32 	%r2, %tid.x;
	mov.u32 	%r3, %ctaid.x;
	mad.lo.s32 	%r4, %r1, %r2, %r3;
	mul.wide.s32 	%rd7, %r4, 8;
	add.s64 	%rd8, %rd6, %rd7;
	ld.global.f64 	%fd1, [%rd8];
	add.s64 	%rd9, %rd5, %rd7;
	ld.global.f64 	%fd2, [%rd9];
	add.f64 	%fd3, %fd1, %fd2;
	add.s64 	%rd10, %rd4, %rd7;
	st.global.f64 	[%rd10], %fd3;
	ret;

}


// ===== COMPILED SASS (sm_100) =====

	.target	sm_100

	.elftype	@"ET_EXEC"


//--------------------- .note.nv.tkinfo           --------------------------
	.section	.note.nv.tkinfo,"",@"SHT_NOTE"
	.sectionflags	@"SHF_NOTE_NV_TKINFO"
	.tkinfo
        /*0018*/ 	.word	0x00000002
        /*0030*/ 	.string	""
        /*0030*/ 	.string	"ptxas"
        /*0030*/ 	.string	"Cuda compilation tools, release 13.0, V13.0.88"
        /*0030*/ 	.string	"Build cuda_13.0.r13.0/compiler.36424714_0"
        /*0030*/ 	.string	"-arch sm_100 -m 64 "



//--------------------- .note.nv.cuinfo           --------------------------
	.section	.note.nv.cuinfo,"",@"SHT_NOTE"
	.sectionflags	@"SHF_NOTE_NV_CUINFO"
        /*0018*/ 	.short	0x0002
        /*001a*/ 	.short	0x0064
        /*001c*/ 	.short	0x0082
	.zero		2


//--------------------- .nv.info                  --------------------------
	.section	.nv.info,"",@"SHT_CUDA_INFO"
	.align	4


	//----- nvinfo : EIATTR_REGCOUNT
	.align		4
        /*0000*/ 	.byte	0x04, 0x2f
        /*0002*/ 	.short	(.L_1 - .L_0)
	.align		4
.L_0:
        /*0004*/ 	.word	index@(_Z3sumPdS_S_i)
        /*0008*/ 	.word	0x0000000e


	//----- nvinfo : EIATTR_FRAME_SIZE
	.align		4
.L_1:
        /*000c*/ 	.byte	0x04, 0x11
        /*000e*/ 	.short	(.L_3 - .L_2)
	.align		4
.L_2:
        /*0010*/ 	.word	index@(_Z3sumPdS_S_i)
        /*0014*/ 	.word	0x00000000


	//----- nvinfo : EIATTR_MIN_STACK_SIZE
	.align		4
.L_3:
        /*0018*/ 	.byte	0x04, 0x12
        /*001a*/ 	.short	(.L_5 - .L_4)
	.align		4
.L_4:
        /*001c*/ 	.word	index@(_Z3sumPdS_S_i)
        /*0020*/ 	.word	0x00000000
.L_5:


//--------------------- .nv.compat                --------------------------
	.section	.nv.compat,"",@"SHT_CUDA_COMPAT_INFO"
	.align	4
        /*0000*/ 	.byte	0x02, 0x09, 0x00, 0x00, 0x02, 0x02, 0x01, 0x00, 0x02, 0x05, 0x05, 0x00, 0x03, 0x07, 0x01, 0x01
        /*0010*/ 	.byte	0x02, 0x03, 0x00, 0x00, 0x02, 0x06, 0x01, 0x00, 0x04, 0x0b, 0x08, 0x00, 0x01, 0x00, 0x00, 0x00
        /*0020*/ 	.byte	0x00, 0x00, 0x00, 0x00


//--------------------- .nv.info._Z3sumPdS_S_i    --------------------------
	.section	.nv.info._Z3sumPdS_S_i,"",@"SHT_CUDA_INFO"
	.sectionflags	@""
	.align	4


	//----- nvinfo : EIATTR_CUDA_API_VERSION
	.align		4
        /*0000*/ 	.byte	0x04, 0x37
        /*0002*/ 	.short	(.L_7 - .L_6)
.L_6:
        /*0004*/ 	.word	0x00000082


	//----- nvinfo : EIATTR_KPARAM_INFO
	.align		4
.L_7:
        /*0008*/ 	.byte	0x04, 0x17
        /*000a*/ 	.short	(.L_9 - .L_8)
.L_8:
        /*000c*/ 	.word	0x00000000
        /*0010*/ 	.short	0x0003
        /*0012*/ 	.short	0x0018
        /*0014*/ 	.byte	0x00, 0xf0, 0x11, 0x00


	//----- nvinfo : EIATTR_KPARAM_INFO
	.align		4
.L_9:
        /*0018*/ 	.byte	0x04, 0x17
        /*001a*/ 	.short	(.L_11 - .L_10)
.L_10:
        /*001c*/ 	.word	0x00000000
        /*0020*/ 	.short	0x0002
        /*0022*/ 	.short	0x0010
        /*0024*/ 	.byte	0x00, 0xf5, 0x21, 0x00


	//----- nvinfo : EIATTR_KPARAM_INFO
	.align		4
.L_11:
        /*0028*/ 	.byte	0x04, 0x17
        /*002a*/ 	.short	(.L_13 - .L_12)
.L_12:
        /*002c*/ 	.word	0x00000000
        /*0030*/ 	.short	0x0001
        /*0032*/ 	.short	0x0008
        /*0034*/ 	.byte	0x00, 0xf5, 0x21, 0x00


	//----- nvinfo : EIATTR_KPARAM_INFO
	.align		4
.L_13:
        /*0038*/ 	.byte	0x04, 0x17
        /*003a*/ 	.short	(.L_15 - .L_14)
.L_14:
        /*003c*/ 	.word	0x00000000
        /*0040*/ 	.short	0x0000
        /*0042*/ 	.short	0x0000
        /*0044*/ 	.byte	0x00, 0xf5, 0x21, 0x00


	//----- nvinfo : EIATTR_SPARSE_MMA_MASK
	.align		4
.L_15:
        /*0048*/ 	.byte	0x03, 0x50
        /*004a*/ 	.short	0x0000


	//----- nvinfo : EIATTR_MAXREG_COUNT
	.align		4
        /*004c*/ 	.byte	0x03, 0x1b
        /*004e*/ 	.short	0x00ff


	//----- nvinfo : EIATTR_MERCURY_ISA_VERSION
	.align		4
        /*0050*/ 	.byte	0x03, 0x5f
        /*0052*/ 	.short	0x0101


	//----- nvinfo : EIATTR_VRC_CTA_INIT_COUNT
	.align		4
        /*0054*/ 	.byte	0x02, 0x4a
	.zero		1
	.zero		1


	//----- nvinfo : EIATTR_EXIT_INSTR_OFFSETS
	.align		4
        /*0058*/ 	.byte	0x04, 0x1c
        /*005a*/ 	.short	(.L_17 - .L_16)


	//   ....[0]....
.L_16:
        /*005c*/ 	.word	0x00000100


	//----- nvinfo : EIATTR_CBANK_PARAM_SIZE
	.align		4
.L_17:
        /*0060*/ 	.byte	0x03, 0x19
        /*0062*/ 	.short	0x001c


	//----- nvinfo : EIATTR_PARAM_CBANK
	.align		4
        /*0064*/ 	.byte	0x04, 0x0a
        /*0066*/ 	.short	(.L_19 - .L_18)
	.align		4
.L_18:
        /*0068*/ 	.word	index@(.nv.constant0._Z3sumPdS_S_i)
        /*006c*/ 	.short	0x0380
        /*006e*/ 	.short	0x001c


	//----- nvinfo : EIATTR_SW_WAR
	.align		4
.L_19:
        /*0070*/ 	.byte	0x04, 0x36
        /*0072*/ 	.short	(.L_21 - .L_20)
.L_20:
        /*0074*/ 	.word	0x00000008
.L_21:


//--------------------- .nv.callgraph             --------------------------
	.section	.nv.callgraph,"",@"SHT_CUDA_CALLGRAPH"
	.align	4
	.sectionentsize	8
	.align		4
        /*0000*/ 	.word	0x00000000
	.align		4
        /*0004*/ 	.word	0xffffffff
	.align		4
        /*0008*/ 	.word	0x00000000
	.align		4
        /*000c*/ 	.word	0xfffffffe
	.align		4
        /*0010*/ 	.word	0x00000000
	.align		4
        /*0014*/ 	.word	0xfffffffd
	.align		4
        /*0018*/ 	.word	0x00000000
	.align		4
        /*001c*/ 	.word	0xfffffffc


//--------------------- .text._Z3sumPdS_S_i       --------------------------
	.section	.text._Z3sumPdS_S_i,"ax",@progbits
	.align	128
        .global         _Z3sumPdS_S_i
        .type           _Z3sumPdS_S_i,@function
        .size           _Z3sumPdS_S_i,(.L_x_1 - _Z3sumPdS_S_i)
        .other          _Z3sumPdS_S_i,@"STO_CUDA_ENTRY STV_DEFAULT"
_Z3sumPdS_S_i:
.text._Z3sumPdS_S_i:
[----:B------:R-:W-:Y:S01]  /*0000*/  LDC R1, c[0x0][0x37c] ;  /* 0x0000df00ff017b82 */ /* 0x000fe20000000800 */
[----:B------:R-:W0:Y:S07]  /*0010*/  S2R R11, SR_TID.X ;  /* 0x00000000000b7919 */ /* 0x000e2e0000002100 */
[----:B------:R-:W1:Y:S01]  /*0020*/  LDC.64 R2, c[0x0][0x380] ;  /* 0x0000e000ff027b82 */ /* 0x000e620000000a00 */
[----:B------:R-:W0:Y:S01]  /*0030*/  LDCU UR6, c[0x0][0x370] ;  /* 0x00006e00ff0677ac */ /* 0x000e220008000800 */
[----:B------:R-:W0:Y:S01]  /*0040*/  S2R R0, SR_CTAID.X ;  /* 0x0000000000007919 */ /* 0x000e220000002500 */
[----:B------:R-:W2:Y:S05]  /*0050*/  LDCU.64 UR4, c[0x0][0x358] ;  /* 0x00006b00ff0477ac */ /* 0x000eaa0008000a00 */
[----:B------:R-:W3:Y:S08]  /*0060*/  LDC.64 R4, c[0x0][0x388] ;  /* 0x0000e200ff047b82 */ /* 0x000ef00000000a00 */
[----:B------:R-:W4:Y:S01]  /*0070*/  LDC.64 R8, c[0x0][0x390] ;  /* 0x0000e400ff087b82 */ /* 0x000f220000000a00 */
[----:B0-----:R-:W-:-:S04]  /*0080*/  IMAD R11, R11, UR6, R0 ;  /* 0x000000060b0b7c24 */ /* 0x001fc8000f8e0200 */
[----:B-1----:R-:W-:-:S04]  /*0090*/  IMAD.WIDE R2, R11, 0x8, R2 ;  /* 0x000000080b027825 */ /* 0x002fc800078e0202 */
[C---:B---3--:R-:W-:Y:S02]  /*00a0*/  IMAD.WIDE R4, R11.reuse, 0x8, R4 ;  /* 0x000000080b047825 */ /* 0x048fe400078e0204 */
[----:B--2---:R-:W2:Y:S04]  /*00b0*/  LDG.E.64 R2, desc[UR4][R2.64] ;  /* 0x0000000402027981 */ /* 0x004ea8000c1e1b00 */
[----:B------:R-:W2:Y:S01]  /*00c0*/  LDG.E.64 R4, desc[UR4][R4.64] ;  /* 0x0000000404047981 */ /* 0x000ea2000c1e1b00 */
[----:B----4-:R-:W-:Y:S01]  /*00d0*/  IMAD.WIDE R8, R11, 0x8, R8 ;  /* 0x000000080b087825 */ /* 0x010fe200078e0208 */
[----:B--2---:R-:W-:-:S07]  /*00e0*/  DADD R6, R2, R4 ;  /* 0x0000000002067229 */ /* 0x004fce0000000004 */
[----:B------:R-:W-:Y:S01]  /*00f0*/  STG.E.64 desc[UR4][R8.64], R6 ;  /* 0x0000000608007986 */ /* 0x000fe2000c101b04 */
[----:B------:R-:W-:Y:S05]  /*0100*/  EXIT ;  /* 0x000000000000794d */ /* 0x000fea0003800000 */
.L_x_0:
[----:B------:R-:W-:-:S00]  /*0110*/  BRA `(.L_x_0) ;  /* 0xfffffffc00fc7947 */ /* 0x000fc0000383ffff */
[----:B------:R-:W-:-:S00]  /*0120*/  NOP ;  /* 0x0000000000007918 */ /* 0x000fc00000000000 */
        /* <DEDUP_REMOVED lines=13> */
.L_x_1:


//--------------------- .nv.shared.reserved.0     --------------------------
	.section	.nv.shared.reserved.0,"aw",@nobits
	.weak		__nv_reservedSMEM_offset_0_alias
	.size		__nv_reservedSMEM_offset_0_alias, 0, 64
	.other		__nv_reservedSMEM_offset_0_alias,@"STO_CUDA_RESERVED_SHARED STV_DEFAULT"
__nv_reservedSMEM_offset_0_alias:
	.zero		0
	.zero		64


//--------------------- .nv.constant0._Z3sumPdS_S_i --------------------------
	.section	.nv.constant0._Z3sumPdS_S_i,"a",@progbits
	.sectionflags	@""
	.align	4
.nv.constant0._Z3sumPdS_S_i:
	.zero		924


//--------------------- SYMBOLS --------------------------

	.type		.nv.reservedSmem.offset0,@object
	.size		.nv.reservedSmem.offset0,0x4
